//
// Generated by NVIDIA NVVM Compiler
//
// Compiler Build ID: CL-36424714
// Cuda compilation tools, release 13.0, V13.0.88
// Based on NVVM 20.0.0
//

.version 9.0
.target sm_100
.address_size 64

	// .globl	_Z10dataKernelPdi

.visible .entry _Z10dataKernelPdi(
	.param .u64 .ptr .align 1 _Z10dataKernelPdi_param_0,
	.param .u32 _Z10dataKernelPdi_param_1
)
{
	.reg .pred 	%p<5>;
	.reg .b32 	%r<7>;
	.reg .b64 	%rd<12>;
	.reg .b64 	%fd<3>;

	ld.param.u64 	%rd3, [_Z10dataKernelPdi_param_0];
	ld.param.u32 	%r3, [_Z10dataKernelPdi_param_1];
	// begin inline asm
	mov.u64 	%rd4, %clock64;
	// end inline asm
	setp.lt.s32 	%p1, %r3, 1;
	@%p1 bra 	$L__BB0_5;
	mov.u32 	%r5, %tid.x;
	cvta.to.global.u64 	%rd5, %rd3;
	mul.wide.u32 	%rd6, %r5, 8;
	add.s64 	%rd1, %rd5, %rd6;
	mov.b32 	%r6, 0;
$L__BB0_2:
	ld.global.f64 	%fd1, [%rd1];
	add.f64 	%fd2, %fd1, 0d3FB999999999999A;
	st.global.f64 	[%rd1], %fd2;
	// begin inline asm
	mov.u64 	%rd7, %clock64;
	// end inline asm
	add.s32 	%r6, %r6, 1;
$L__BB0_3:
	// begin inline asm
	mov.u64 	%rd8, %clock64;
	// end inline asm
	setp.gt.s64 	%p2, %rd8, %rd7;
	sub.s64 	%rd9, %rd8, %rd7;
	add.s64 	%rd10, %rd9, 4294967295;
	selp.b64 	%rd11, %rd9, %rd10, %p2;
	setp.lt.s64 	%p3, %rd11, 5001;
	@%p3 bra 	$L__BB0_3;
	bar.sync 	0;
	setp.ne.s32 	%p4, %r6, %r3;
	@%p4 bra 	$L__BB0_2;
$L__BB0_5:
	ret;

}
	// .globl	_Z13monitorKernelPdS_
.visible .entry _Z13monitorKernelPdS_(
	.param .u64 .ptr .align 1 _Z13monitorKernelPdS__param_0,
	.param .u64 .ptr .align 1 _Z13monitorKernelPdS__param_1
)
{
	.reg .b64 	%rd<5>;
	.reg .b64 	%fd<2>;

	ld.param.u64 	%rd1, [_Z13monitorKernelPdS__param_0];
	ld.param.u64 	%rd2, [_Z13monitorKernelPdS__param_1];
	cvta.to.global.u64 	%rd3, %rd1;
	cvta.to.global.u64 	%rd4, %rd2;
	ld.global.f64 	%fd1, [%rd4];
	st.global.f64 	[%rd3], %fd1;
	ret;

}


// ===== COMPILED SASS (sm_100) =====

	.target	sm_100

	.elftype	@"ET_EXEC"


//--------------------- .note.nv.tkinfo           --------------------------
	.section	.note.nv.tkinfo,"",@"SHT_NOTE"
	.sectionflags	@"SHF_NOTE_NV_TKINFO"
	.tkinfo
        /*0018*/ 	.word	0x00000002
        /*0030*/ 	.string	""
        /*0030*/ 	.string	"ptxas"
        /*0030*/ 	.string	"Cuda compilation tools, release 13.0, V13.0.88"
        /*0030*/ 	.string	"Build cuda_13.0.r13.0/compiler.36424714_0"
        /*0030*/ 	.string	"-arch sm_100 -m 64 "



//--------------------- .note.nv.cuinfo           --------------------------
	.section	.note.nv.cuinfo,"",@"SHT_NOTE"
	.sectionflags	@"SHF_NOTE_NV_CUINFO"
        /*0018*/ 	.short	0x0002
        /*001a*/ 	.short	0x0064
        /*001c*/ 	.short	0x0082
	.zero		2


//--------------------- .nv.info                  --------------------------
	.section	.nv.info,"",@"SHT_CUDA_INFO"
	.align	4


	//----- nvinfo : EIATTR_REGCOUNT
	.align		4
        /*0000*/ 	.byte	0x04, 0x2f
        /*0002*/ 	.short	(.L_1 - .L_0)
	.align		4
.L_0:
        /*0004*/ 	.word	index@(_Z10dataKernelPdi)
        /*0008*/ 	.word	0x0000000c


	//----- nvinfo : EIATTR_FRAME_SIZE
	.align		4
.L_1:
        /*000c*/ 	.byte	0x04, 0x11
        /*000e*/ 	.short	(.L_3 - .L_2)
	.align		4
.L_2:
        /*0010*/ 	.word	index@(_Z10dataKernelPdi)
        /*0014*/ 	.word	0x00000000


	//----- nvinfo : EIATTR_REGCOUNT
	.align		4
.L_3:
        /*0018*/ 	.byte	0x04, 0x2f
        /*001a*/ 	.short	(.L_5 - .L_4)
	.align		4
.L_4:
        /*001c*/ 	.word	index@(_Z13monitorKernelPdS_)
        /*0020*/ 	.word	0x00000008


	//----- nvinfo : EIATTR_FRAME_SIZE
	.align		4
.L_5:
        /*0024*/ 	.byte	0x04, 0x11
        /*0026*/ 	.short	(.L_7 - .L_6)
	.align		4
.L_6:
        /*0028*/ 	.word	index@(_Z13monitorKernelPdS_)
        /*002c*/ 	.word	0x00000000


	//----- nvinfo : EIATTR_MIN_STACK_SIZE
	.align		4
.L_7:
        /*0030*/ 	.byte	0x04, 0x12
        /*0032*/ 	.short	(.L_9 - .L_8)
	.align		4
.L_8:
        /*0034*/ 	.word	index@(_Z13monitorKernelPdS_)
        /*0038*/ 	.word	0x00000000


	//----- nvinfo : EIATTR_MIN_STACK_SIZE
	.align		4
.L_9:
        /*003c*/ 	.byte	0x04, 0x12
        /*003e*/ 	.short	(.L_11 - .L_10)
	.align		4
.L_10:
        /*0040*/ 	.word	index@(_Z10dataKernelPdi)
        /*0044*/ 	.word	0x00000000
.L_11:


//--------------------- .nv.compat                --------------------------
	.section	.nv.compat,"",@"SHT_CUDA_COMPAT_INFO"
	.align	4
        /*0000*/ 	.byte	0x02, 0x09, 0x00, 0x00, 0x02, 0x02, 0x01, 0x00, 0x02, 0x05, 0x05, 0x00, 0x03, 0x07, 0x01, 0x01
        /*0010*/ 	.byte	0x02, 0x03, 0x00, 0x00, 0x02, 0x06, 0x01, 0x00, 0x04, 0x0b, 0x08, 0x00, 0x01, 0x00, 0x00, 0x00
        /*0020*/ 	.byte	0x00, 0x00, 0x00, 0x00


//--------------------- .nv.info._Z13monitorKernelPdS_ --------------------------
	.section	.nv.info._Z13monitorKernelPdS_,"",@"SHT_CUDA_INFO"
	.sectionflags	@""
	.align	4


	//----- nvinfo : EIATTR_CUDA_API_VERSION
	.align		4
        /*0000*/ 	.byte	0x04, 0x37
        /*0002*/ 	.short	(.L_13 - .L_12)
.L_12:
        /*0004*/ 	.word	0x00000082


	//----- nvinfo : EIATTR_KPARAM_INFO
	.align		4
.L_13:
        /*0008*/ 	.byte	0x04, 0x17
        /*000a*/ 	.short	(.L_15 - .L_14)
.L_14:
        /*000c*/ 	.word	0x00000000
        /*0010*/ 	.short	0x0001
        /*0012*/ 	.short	0x0008
        /*0014*/ 	.byte	0x00, 0xf5, 0x21, 0x00


	//----- nvinfo : EIATTR_KPARAM_INFO
	.align		4
.L_15:
        /*0018*/ 	.byte	0x04, 0x17
        /*001a*/ 	.short	(.L_17 - .L_16)
.L_16:
        /*001c*/ 	.word	0x00000000
        /*0020*/ 	.short	0x0000
        /*0022*/ 	.short	0x0000
        /*0024*/ 	.byte	0x00, 0xf5, 0x21, 0x00


	//----- nvinfo : EIATTR_SPARSE_MMA_MASK
	.align		4
.L_17:
        /*0028*/ 	.byte	0x03, 0x50
        /*002a*/ 	.short	0x0000


	//----- nvinfo : EIATTR_MAXREG_COUNT
	.align		4
        /*002c*/ 	.byte	0x03, 0x1b
        /*002e*/ 	.short	0x00ff


	//----- nvinfo : EIATTR_MERCURY_ISA_VERSION
	.align		4
        /*0030*/ 	.byte	0x03, 0x5f
        /*0032*/ 	.short	0x0101


	//----- nvinfo : EIATTR_VRC_CTA_INIT_COUNT
	.align		4
        /*0034*/ 	.byte	0x02, 0x4a
	.zero		1
	.zero		1


	//----- nvinfo : EIATTR_EXIT_INSTR_OFFSETS
	.align		4
        /*0038*/ 	.byte	0x04, 0x1c
        /*003a*/ 	.short	(.L_19 - .L_18)


	//   ....[0]....
.L_18:
        /*003c*/ 	.word	0x00000060


	//----- nvinfo : EIATTR_CBANK_PARAM_SIZE
	.align		4
.L_19:
        /*0040*/ 	.byte	0x03, 0x19
        /*0042*/ 	.short	0x0010


	//----- nvinfo : EIATTR_PARAM_CBANK
	.align		4
        /*0044*/ 	.byte	0x04, 0x0a
        /*0046*/ 	.short	(.L_21 - .L_20)
	.align		4
.L_20:
        /*0048*/ 	.word	index@(.nv.constant0._Z13monitorKernelPdS_)
        /*004c*/ 	.short	0x0380
        /*004e*/ 	.short	0x0010


	//----- nvinfo : EIATTR_SW_WAR
	.align		4
.L_21:
        /*0050*/ 	.byte	0x04, 0x36
        /*0052*/ 	.short	(.L_23 - .L_22)
.L_22:
        /*0054*/ 	.word	0x00000008
.L_23:


//--------------------- .nv.info._Z10dataKernelPdi --------------------------
	.section	.nv.info._Z10dataKernelPdi,"",@"SHT_CUDA_INFO"
	.sectionflags	@""
	.align	4


	//----- nvinfo : EIATTR_CUDA_API_VERSION
	.align		4
        /*0000*/ 	.byte	0x04, 0x37
        /*0002*/ 	.short	(.L_25 - .L_24)
.L_24:
        /*0004*/ 	.word	0x00000082


	//----- nvinfo : EIATTR_KPARAM_INFO
	.align		4
.L_25:
        /*0008*/ 	.byte	0x04, 0x17
        /*000a*/ 	.short	(.L_27 - .L_26)
.L_26:
        /*000c*/ 	.word	0x00000000
        /*0010*/ 	.short	0x0001
        /*0012*/ 	.short	0x0008
        /*0014*/ 	.byte	0x00, 0xf0, 0x11, 0x00


	//----- nvinfo : EIATTR_KPARAM_INFO
	.align		4
.L_27:
        /*0018*/ 	.byte	0x04, 0x17
        /*001a*/ 	.short	(.L_29 - .L_28)
.L_28:
        /*001c*/ 	.word	0x00000000
        /*0020*/ 	.short	0x0000
        /*0022*/ 	.short	0x0000
        /*0024*/ 	.byte	0x00, 0xf5, 0x21, 0x00


	//----- nvinfo : EIATTR_SPARSE_MMA_MASK
	.align		4
.L_29:
        /*0028*/ 	.byte	0x03, 0x50
        /*002a*/ 	.short	0x0000


	//----- nvinfo : EIATTR_MAXREG_COUNT
	.align		4
        /*002c*/ 	.byte	0x03, 0x1b
        /*002e*/ 	.short	0x00ff


	//----- nvinfo : EIATTR_NUM_BARRIERS
	.align		4
        /*0030*/ 	.byte	0x02, 0x4c
        /*0032*/ 	.byte	0x01
	.zero		1


	//----- nvinfo : EIATTR_MERCURY_ISA_VERSION
	.align		4
        /*0034*/ 	.byte	0x03, 0x5f
        /*0036*/ 	.short	0x0101


	//----- nvinfo : EIATTR_VRC_CTA_INIT_COUNT
	.align		4
        /*0038*/ 	.byte	0x02, 0x4a
	.zero		1
	.zero		1


	//----- nvinfo : EIATTR_EXIT_INSTR_OFFSETS
	.align		4
        /*003c*/ 	.byte	0x04, 0x1c
        /*003e*/ 	.short	(.L_31 - .L_30)


	//   ....[0]....
.L_30:
        /*0040*/ 	.word	0x00000030


	//   ....[1]....
        /*0044*/ 	.word	0x00000200


	//----- nvinfo : EIATTR_CBANK_PARAM_SIZE
	.align		4
.L_31:
        /*0048*/ 	.byte	0x03, 0x19
        /*004a*/ 	.short	0x000c


	//----- nvinfo : EIATTR_PARAM_CBANK
	.align		4
        /*004c*/ 	.byte	0x04, 0x0a
        /*004e*/ 	.short	(.L_33 - .L_32)
	.align		4
.L_32:
        /*0050*/ 	.word	index@(.nv.constant0._Z10dataKernelPdi)
        /*0054*/ 	.short	0x0380
        /*0056*/ 	.short	0x000c


	//----- nvinfo : EIATTR_SW_WAR
	.align		4
.L_33:
        /*0058*/ 	.byte	0x04, 0x36
        /*005a*/ 	.short	(.L_35 - .L_34)
.L_34:
        /*005c*/ 	.word	0x00000008
.L_35:


//--------------------- .nv.callgraph             --------------------------
	.section	.nv.callgraph,"",@"SHT_CUDA_CALLGRAPH"
	.align	4
	.sectionentsize	8
	.align		4
        /*0000*/ 	.word	0x00000000
	.align		4
        /*0004*/ 	.word	0xffffffff
	.align		4
        /*0008*/ 	.word	0x00000000
	.align		4
        /*000c*/ 	.word	0xfffffffe
	.align		4
        /*0010*/ 	.word	0x00000000
	.align		4
        /*0014*/ 	.word	0xfffffffd
	.align		4
        /*0018*/ 	.word	0x00000000
	.align		4
        /*001c*/ 	.word	0xfffffffc


//--------------------- .text._Z13monitorKernelPdS_ --------------------------
	.section	.text._Z13monitorKernelPdS_,"ax",@progbits
	.align	128
        .global         _Z13monitorKernelPdS_
        .type           _Z13monitorKernelPdS_,@function
        .size           _Z13monitorKernelPdS_,(.L_x_4 - _Z13monitorKernelPdS_)
        .other          _Z13monitorKernelPdS_,@"STO_CUDA_ENTRY STV_DEFAULT"
_Z13monitorKernelPdS_:
.text._Z13monitorKernelPdS_:
[----:B------:R-:W-:Y:S08]  /*0000*/  LDC R1, c[0x0][0x37c] ;  /* 0x0000df00ff017b82 */ /* 0x000ff00000000800 */
[----:B------:R-:W0:Y:S01]  /*0010*/  LDC.64 R2, c[0x0][0x388] ;  /* 0x0000e200ff027b82 */ /* 0x000e220000000a00 */
[----:B------:R-:W0:Y:S02]  /*0020*/  LDCU.64 UR4, c[0x0][0x358] ;  /* 0x00006b00ff0477ac */ /* 0x000e240008000a00 */
[----:B0-----:R-:W2:Y:S05]  /*0030*/  LDG.E.64 R2, desc[UR4][R2.64] ;  /* 0x0000000402027981 */ /* 0x001eaa000c1e1b00 */
[----:B------:R-:W2:Y:S02]  /*0040*/  LDC.64 R4, c[0x0][0x380] ;  /* 0x0000e000ff047b82 */ /* 0x000ea40000000a00 */
[----:B--2---:R-:W-:Y:S01]  /*0050*/  STG.E.64 desc[UR4][R4.64], R2 ;  /* 0x0000000204007986 */ /* 0x004fe2000c101b04 */
[----:B------:R-:W-:Y:S05]  /*0060*/  EXIT ;  /* 0x000000000000794d */ /* 0x000fea0003800000 */
.L_x_0:
[----:B------:R-:W-:-:S00]  /*0070*/  BRA `(.L_x_0) ;  /* 0xfffffffc00fc7947 */ /* 0x000fc0000383ffff */
[----:B------:R-:W-:-:S00]  /*0080*/  NOP ;  /* 0x0000000000007918 */ /* 0x000fc00000000000 */
[----:B------:R-:W-:-:S00]  /*0090*/  NOP ;  /* 0x0000000000007918 */ /* 0x000fc00000000000 */
[----:B------:R-:W-:-:S00]  /*00a0*/  NOP ;  /* 0x0000000000007918 */ /* 0x000fc00000000000 */
[----:B------:R-:W-:-:S00]  /*00b0*/  NOP ;  /* 0x0000000000007918 */ /* 0x000fc00000000000 */
[----:B------:R-:W-:-:S00]  /*00c0*/  NOP ;  /* 0x0000000000007918 */ /* 0x000fc00000000000 */
[----:B------:R-:W-:-:S00]  /*00d0*/  NOP ;  /* 0x0000000000007918 */ /* 0x000fc00000000000 */
[----:B------:R-:W-:-:S00]  /*00e0*/  NOP ;  /* 0x0000000000007918 */ /* 0x000fc00000000000 */
[----:B------:R-:W-:-:S00]  /*00f0*/  NOP ;  /* 0x0000000000007918 */ /* 0x000fc00000000000 */
.L_x_4:


//--------------------- .text._Z10dataKernelPdi   --------------------------
	.section	.text._Z10dataKernelPdi,"ax",@progbits
	.align	128
        .global         _Z10dataKernelPdi
        .type           _Z10dataKernelPdi,@function
        .size           _Z10dataKernelPdi,(.L_x_5 - _Z10dataKernelPdi)
        .other          _Z10dataKernelPdi,@"STO_CUDA_ENTRY STV_DEFAULT"
_Z10dataKernelPdi:
.text._Z10dataKernelPdi:
[----:B------:R-:W-:Y:S08]  /*0000*/  LDC R1, c[0x0][0x37c] ;  /* 0x0000df00ff017b82 */ /* 0x000ff00000000800 */
[----:B------:R-:W0:Y:S02]  /*0010*/  LDC R0, c[0x0][0x388] ;  /* 0x0000e200ff007b82 */ /* 0x000e240000000800 */
[----:B0-----:R-:W-:-:S13]  /*0020*/  ISETP.GE.AND P0, PT, R0, 0x1, PT ;  /* 0x000000010000780c */ /* 0x001fda0003f06270 */
[----:B------:R-:W-:Y:S05]  /*0030*/  @!P0 EXIT ;  /* 0x000000000000894d */ /* 0x000fea0003800000 */
[----:B------:R-:W0:Y:S01]  /*0040*/  S2R R5, SR_TID.X ;  /* 0x0000000000057919 */ /* 0x000e220000002100 */
[----:B------:R-:W0:Y:S01]  /*0050*/  LDC.64 R2, c[0x0][0x380] ;  /* 0x0000e000ff027b82 */ /* 0x000e220000000a00 */
[----:B------:R-:W1:Y:S01]  /*0060*/  LDCU.64 UR6, c[0x0][0x358] ;  /* 0x00006b00ff0677ac */ /* 0x000e620008000a00 */
[----:B------:R-:W-:Y:S01]  /*0070*/  UMOV UR4, URZ ;  /* 0x000000ff00047c82 */ /* 0x000fe20008000000 */
[----:B01----:R-:W-:-:S07]  /*0080*/  IMAD.WIDE.U32 R2, R5, 0x8, R2 ;  /* 0x0000000805027825 */ /* 0x003fce00078e0002 */
.L_x_2:
[----:B------:R-:W2:Y:S01]  /*0090*/  LDG.E.64 R4, desc[UR6][R2.64] ;  /* 0x0000000602047981 */ /* 0x000ea2000c1e1b00 */
[----:B------:R-:W-:Y:S01]  /*00a0*/  UMOV UR8, 0x9999999a ;  /* 0x9999999a00087882 */ /* 0x000fe20000000000 */
[----:B------:R-:W-:Y:S02]  /*00b0*/  UMOV UR9, 0x3fb99999 ;  /* 0x3fb9999900097882 */ /* 0x000fe40000000000 */
[----:B--2---:R-:W-:-:S07]  /*00c0*/  DADD R4, R4, UR8 ;  /* 0x0000000804047e29 */ /* 0x004fce0008000000 */
[----:B------:R0:W-:Y:S02]  /*00d0*/  STG.E.64 desc[UR6][R2.64], R4 ;  /* 0x0000000402007986 */ /* 0x0001e4000c101b06 */
[----:B0-----:R-:W-:Y:S01]  /*00e0*/  CS2R R4, SR_CLOCKLO ;  /* 0x0000000000047805 */ /* 0x001fe20000015000 */
[----:B------:R-:W0:Y:S01]  /*00f0*/  LDCU UR5, c[0x0][0x388] ;  /* 0x00007100ff0577ac */ /* 0x000e220008000800 */
[----:B------:R-:W-:-:S04]  /*0100*/  UIADD3 UR4, UPT, UPT, UR4, 0x1, URZ ;  /* 0x0000000104047890 */ /* 0x000fc8000fffe0ff */
[----:B0-----:R-:W-:-:S11]  /*0110*/  UISETP.NE.AND UP0, UPT, UR4, UR5, UPT ;  /* 0x000000050400728c */ /* 0x001fd6000bf05270 */
.L_x_1:
[----:B------:R-:W-:-:S06]  /*0120*/  CS2R R6, SR_CLOCKLO ;  /* 0x0000000000067805 */ /* 0x000fcc0000015000 */
[----:B------:R-:W-:Y:S02]  /*0130*/  ISETP.GT.U32.AND P0, PT, R6, R4, PT ;  /* 0x000000040600720c */ /* 0x000fe40003f04070 */
[----:B------:R-:W-:Y:S02]  /*0140*/  IADD3 R9, P1, PT, -R4, R6, RZ ;  /* 0x0000000604097210 */ /* 0x000fe40007f3e1ff */
[----:B------:R-:W-:Y:S02]  /*0150*/  ISETP.GT.AND.EX P0, PT, R7, R5, PT, P0 ;  /* 0x000000050700720c */ /* 0x000fe40003f04300 */
[----:B------:R-:W-:Y:S01]  /*0160*/  IADD3 R0, P2, PT, R9, -0x1, RZ ;  /* 0xffffffff09007810 */ /* 0x000fe20007f5e0ff */
[----:B------:R-:W-:-:S03]  /*0170*/  IMAD.X R7, R7, 0x1, ~R5, P1 ;  /* 0x0000000107077824 */ /* 0x000fc600008e0e05 */
[----:B------:R-:W-:Y:S01]  /*0180*/  SEL R0, R9, R0, P0 ;  /* 0x0000000009007207 */ /* 0x000fe20000000000 */
[----:B------:R-:W-:-:S03]  /*0190*/  IMAD.X R6, RZ, RZ, R7, P2 ;  /* 0x000000ffff067224 */ /* 0x000fc600010e0607 */
[----:B------:R-:W-:Y:S02]  /*01a0*/  ISETP.GE.U32.AND P1, PT, R0, 0x1389, PT ;  /* 0x000013890000780c */ /* 0x000fe40003f26070 */
[----:B------:R-:W-:-:S04]  /*01b0*/  SEL R0, R7, R6, P0 ;  /* 0x0000000607007207 */ /* 0x000fc80000000000 */
[----:B------:R-:W-:-:S13]  /*01c0*/  ISETP.GE.AND.EX P0, PT, R0, RZ, PT, P1 ;  /* 0x000000ff0000720c */ /* 0x000fda0003f06310 */
[----:B------:R-:W-:Y:S05]  /*01d0*/  @!P0 BRA `(.L_x_1) ;  /* 0xfffffffc00d08947 */ /* 0x000fea000383ffff */
[----:B------:R-:W-:Y:S06]  /*01e0*/  BAR.SYNC.DEFER_BLOCKING 0x0 ;  /* 0x0000000000007b1d */ /* 0x000fec0000010000 */
[----:B------:R-:W-:Y:S05]  /*01f0*/  BRA.U UP0, `(.L_x_2) ;  /* 0xfffffffd00a47547 */ /* 0x000fea000b83ffff */
[----:B------:R-:W-:Y:S05]  /*0200*/  EXIT ;  /* 0x000000000000794d */ /* 0x000fea0003800000 */
.L_x_3:
        /* <DEDUP_REMOVED lines=15> */
.L_x_5:


//--------------------- .nv.shared.reserved.0     --------------------------
	.section	.nv.shared.reserved.0,"aw",@nobits
	.weak		__nv_reservedSMEM_offset_0_alias
	.size		__nv_reservedSMEM_offset_0_alias, 0, 64
	.other		__nv_reservedSMEM_offset_0_alias,@"STO_CUDA_RESERVED_SHARED STV_DEFAULT"
__nv_reservedSMEM_offset_0_alias:
	.zero		0
	.zero		64


//--------------------- .nv.constant0._Z13monitorKernelPdS_ --------------------------
	.section	.nv.constant0._Z13monitorKernelPdS_,"a",@progbits
	.sectionflags	@""
	.align	4
.nv.constant0._Z13monitorKernelPdS_:
	.zero		912


//--------------------- .nv.constant0._Z10dataKernelPdi --------------------------
	.section	.nv.constant0._Z10dataKernelPdi,"a",@progbits
	.sectionflags	@""
	.align	4
.nv.constant0._Z10dataKernelPdi:
	.zero		908


//--------------------- SYMBOLS --------------------------

	.type		.nv.reservedSmem.offset0,@object
	.size		.nv.reservedSmem.offset0,0x4
